//
// Generated by NVIDIA NVVM Compiler
//
// Compiler Build ID: CL-36424714
// Cuda compilation tools, release 13.0, V13.0.88
// Based on NVVM 20.0.0
//

.version 9.0
.target sm_100
.address_size 64

	// .globl	_Z18b_scan_reduce_cudaPiS_
.extern .func  (.param .b32 func_retval0) vprintf
(
	.param .b64 vprintf_param_0,
	.param .b64 vprintf_param_1
)
;
.global .align 1 .b8 $str[11] = {115, 105, 122, 101, 32, 61, 32, 37, 117, 10};
.global .align 1 .b8 $str$1[33] = {78, 66, 32, 37, 100, 32, 9, 32, 116, 105, 100, 32, 61, 32, 37, 100, 32, 9, 32, 110, 101, 120, 116, 95, 116, 104, 32, 61, 32, 37, 100, 10};
.global .align 1 .b8 $str$2[24] = {72, 69, 82, 69, 32, 58, 32, 118, 97, 108, 117, 101, 115, 91, 37, 100, 93, 32, 61, 32, 37, 100, 10};

.visible .entry _Z18b_scan_reduce_cudaPiS_(
	.param .u64 .ptr .align 1 _Z18b_scan_reduce_cudaPiS__param_0,
	.param .u64 .ptr .align 1 _Z18b_scan_reduce_cudaPiS__param_1
)
{
	.local .align 8 .b8 	__local_depot0[16];
	.reg .b64 	%SP;
	.reg .b64 	%SPL;
	.reg .pred 	%p<7>;
	.reg .b32 	%r<31>;
	.reg .b64 	%rd<17>;

	mov.u64 	%SPL, __local_depot0;
	cvta.local.u64 	%SP, %SPL;
	ld.param.u64 	%rd4, [_Z18b_scan_reduce_cudaPiS__param_0];
	cvta.to.global.u64 	%rd1, %rd4;
	add.u64 	%rd5, %SP, 0;
	add.u64 	%rd2, %SPL, 0;
	mov.u32 	%r1, %ntid.x;
	mov.u32 	%r10, %ctaid.x;
	mov.u32 	%r2, %tid.x;
	mad.lo.s32 	%r3, %r1, %r10, %r2;
	st.local.u32 	[%rd2], %r1;
	mov.u64 	%rd6, $str;
	cvta.global.u64 	%rd7, %rd6;
	{ // callseq 0, 0
	.param .b64 param0;
	st.param.b64 	[param0], %rd7;
	.param .b64 param1;
	st.param.b64 	[param1], %rd5;
	.param .b32 retval0;
	call.uni (retval0), 
	vprintf, 
	(
	param0, 
	param1
	);
	ld.param.b32 	%r11, [retval0];
	} // callseq 0
	setp.lt.u32 	%p1, %r1, 4;
	@%p1 bra 	$L__BB0_6;
	sub.s32 	%r4, 7, %r2;
	mul.wide.u32 	%rd8, %r3, 4;
	add.s64 	%rd3, %rd1, %rd8;
	shr.u32 	%r5, %r1, 1;
	mov.b32 	%r30, 2;
	mov.b32 	%r29, 1;
	mov.u64 	%rd9, $str$1;
$L__BB0_2:
	setp.gt.s32 	%p2, %r3, 7;
	mov.b32 	%r15, 7;
	st.local.v2.u32 	[%rd2], {%r15, %r2};
	st.local.u32 	[%rd2+8], %r30;
	cvta.global.u64 	%rd10, %rd9;
	{ // callseq 1, 0
	.param .b64 param0;
	st.param.b64 	[param0], %rd10;
	.param .b64 param1;
	st.param.b64 	[param1], %rd5;
	.param .b32 retval0;
	call.uni (retval0), 
	vprintf, 
	(
	param0, 
	param1
	);
	ld.param.b32 	%r16, [retval0];
	} // callseq 1
	setp.lt.s32 	%p3, %r3, %r29;
	or.pred  	%p4, %p2, %p3;
	@%p4 bra 	$L__BB0_5;
	add.s32 	%r18, %r30, -1;
	and.b32  	%r19, %r18, %r4;
	setp.ne.s32 	%p5, %r19, 0;
	@%p5 bra 	$L__BB0_5;
	ld.global.u32 	%r20, [%rd3];
	sub.s32 	%r21, %r3, %r29;
	mul.wide.s32 	%rd12, %r21, 4;
	add.s64 	%rd13, %rd1, %rd12;
	ld.global.u32 	%r22, [%rd13];
	add.s32 	%r23, %r22, %r20;
	st.local.v2.u32 	[%rd2], {%r3, %r23};
	mov.u64 	%rd14, $str$2;
	cvta.global.u64 	%rd15, %rd14;
	{ // callseq 2, 0
	.param .b64 param0;
	st.param.b64 	[param0], %rd15;
	.param .b64 param1;
	st.param.b64 	[param1], %rd5;
	.param .b32 retval0;
	call.uni (retval0), 
	vprintf, 
	(
	param0, 
	param1
	);
	ld.param.b32 	%r24, [retval0];
	} // callseq 2
	ld.global.u32 	%r26, [%rd3];
	ld.global.u32 	%r27, [%rd13];
	add.s32 	%r28, %r27, %r26;
	st.global.u32 	[%rd3], %r28;
$L__BB0_5:
	shl.b32 	%r30, %r30, 1;
	bar.sync 	0;
	shl.b32 	%r29, %r29, 1;
	setp.lt.u32 	%p6, %r29, %r5;
	@%p6 bra 	$L__BB0_2;
$L__BB0_6:
	ret;

}


// ===== COMPILED SASS (sm_100) =====

	.target	sm_100

	.elftype	@"ET_EXEC"


//--------------------- .note.nv.tkinfo           --------------------------
	.section	.note.nv.tkinfo,"",@"SHT_NOTE"
	.sectionflags	@"SHF_NOTE_NV_TKINFO"
	.tkinfo
        /*0018*/ 	.word	0x00000002
        /*0030*/ 	.string	""
        /*0030*/ 	.string	"ptxas"
        /*0030*/ 	.string	"Cuda compilation tools, release 13.0, V13.0.88"
        /*0030*/ 	.string	"Build cuda_13.0.r13.0/compiler.36424714_0"
        /*0030*/ 	.string	"-arch sm_100 -m 64 "



//--------------------- .note.nv.cuinfo           --------------------------
	.section	.note.nv.cuinfo,"",@"SHT_NOTE"
	.sectionflags	@"SHF_NOTE_NV_CUINFO"
        /*0018*/ 	.short	0x0002
        /*001a*/ 	.short	0x0064
        /*001c*/ 	.short	0x0082
	.zero		2


//--------------------- .nv.info                  --------------------------
	.section	.nv.info,"",@"SHT_CUDA_INFO"
	.align	4


	//----- nvinfo : EIATTR_REGCOUNT
	.align		4
        /*0000*/ 	.byte	0x04, 0x2f
        /*0002*/ 	.short	(.L_4 - .L_3)
	.align		4
.L_3:
        /*0004*/ 	.word	index@(_Z18b_scan_reduce_cudaPiS_)
        /*0008*/ 	.word	0x00000024


	//----- nvinfo : EIATTR_FRAME_SIZE
	.align		4
.L_4:
        /*000c*/ 	.byte	0x04, 0x11
        /*000e*/ 	.short	(.L_6 - .L_5)
	.align		4
.L_5:
        /*0010*/ 	.word	index@(_Z18b_scan_reduce_cudaPiS_)
        /*0014*/ 	.word	0x00000010


	//----- nvinfo : EIATTR_MIN_STACK_SIZE
	.align		4
.L_6:
        /*0018*/ 	.byte	0x04, 0x12
        /*001a*/ 	.short	(.L_8 - .L_7)
	.align		4
.L_7:
        /*001c*/ 	.word	index@(_Z18b_scan_reduce_cudaPiS_)
        /*0020*/ 	.word	0x00000010
.L_8:


//--------------------- .nv.compat                --------------------------
	.section	.nv.compat,"",@"SHT_CUDA_COMPAT_INFO"
	.align	4
        /*0000*/ 	.byte	0x02, 0x09, 0x00, 0x00, 0x02, 0x02, 0x01, 0x00, 0x02, 0x05, 0x05, 0x00, 0x03, 0x07, 0x01, 0x01
        /*0010*/ 	.byte	0x02, 0x03, 0x00, 0x00, 0x02, 0x06, 0x01, 0x00, 0x04, 0x0b, 0x08, 0x00, 0x09, 0x00, 0x00, 0x00
        /*0020*/ 	.byte	0x00, 0x00, 0x00, 0x00


//--------------------- .nv.info._Z18b_scan_reduce_cudaPiS_ --------------------------
	.section	.nv.info._Z18b_scan_reduce_cudaPiS_,"",@"SHT_CUDA_INFO"
	.sectionflags	@""
	.align	4


	//----- nvinfo : EIATTR_CUDA_API_VERSION
	.align		4
        /*0000*/ 	.byte	0x04, 0x37
        /*0002*/ 	.short	(.L_10 - .L_9)
.L_9:
        /*0004*/ 	.word	0x00000082


	//----- nvinfo : EIATTR_KPARAM_INFO
	.align		4
.L_10:
        /*0008*/ 	.byte	0x04, 0x17
        /*000a*/ 	.short	(.L_12 - .L_11)
.L_11:
        /*000c*/ 	.word	0x00000000
        /*0010*/ 	.short	0x0001
        /*0012*/ 	.short	0x0008
        /*0014*/ 	.byte	0x00, 0xf5, 0x21, 0x00


	//----- nvinfo : EIATTR_KPARAM_INFO
	.align		4
.L_12:
        /*0018*/ 	.byte	0x04, 0x17
        /*001a*/ 	.short	(.L_14 - .L_13)
.L_13:
        /*001c*/ 	.word	0x00000000
        /*0020*/ 	.short	0x0000
        /*0022*/ 	.short	0x0000
        /*0024*/ 	.byte	0x00, 0xf5, 0x21, 0x00


	//----- nvinfo : EIATTR_SPARSE_MMA_MASK
	.align		4
.L_14:
        /*0028*/ 	.byte	0x03, 0x50
        /*002a*/ 	.short	0x0000


	//----- nvinfo : EIATTR_MAXREG_COUNT
	.align		4
        /*002c*/ 	.byte	0x03, 0x1b
        /*002e*/ 	.short	0x00ff


	//----- nvinfo : EIATTR_NUM_BARRIERS
	.align		4
        /*0030*/ 	.byte	0x02, 0x4c
        /*0032*/ 	.byte	0x01
	.zero		1


	//----- nvinfo : EIATTR_EXTERNS
	.align		4
        /*0034*/ 	.byte	0x04, 0x0f
        /*0036*/ 	.short	(.L_16 - .L_15)


	//   ....[0]....
	.align		4
.L_15:
        /*0038*/ 	.word	index@(vprintf)


	//----- nvinfo : EIATTR_MERCURY_ISA_VERSION
	.align		4
.L_16:
        /*003c*/ 	.byte	0x03, 0x5f
        /*003e*/ 	.short	0x0101


	//----- nvinfo : EIATTR_VRC_CTA_INIT_COUNT
	.align		4
        /*0040*/ 	.byte	0x02, 0x4a
	.zero		1
	.zero		1


	//----- nvinfo : EIATTR_SYSCALL_OFFSETS
	.align		4
        /*0044*/ 	.byte	0x04, 0x46
        /*0046*/ 	.short	(.L_18 - .L_17)


	//   ....[0]....
.L_17:
        /*0048*/ 	.word	0x00000130


	//   ....[1]....
        /*004c*/ 	.word	0x00000280


	//   ....[2]....
        /*0050*/ 	.word	0x00000410


	//----- nvinfo : EIATTR_EXIT_INSTR_OFFSETS
	.align		4
.L_18:
        /*0054*/ 	.byte	0x04, 0x1c
        /*0056*/ 	.short	(.L_20 - .L_19)


	//   ....[0]....
.L_19:
        /*0058*/ 	.word	0x00000150


	//   ....[1]....
        /*005c*/ 	.word	0x00000500


	//----- nvinfo : EIATTR_CRS_STACK_SIZE
	.align		4
.L_20:
        /*0060*/ 	.byte	0x04, 0x1e
        /*0062*/ 	.short	(.L_22 - .L_21)
.L_21:
        /*0064*/ 	.word	0x00000000


	//----- nvinfo : EIATTR_CBANK_PARAM_SIZE
	.align		4
.L_22:
        /*0068*/ 	.byte	0x03, 0x19
        /*006a*/ 	.short	0x0010


	//----- nvinfo : EIATTR_PARAM_CBANK
	.align		4
        /*006c*/ 	.byte	0x04, 0x0a
        /*006e*/ 	.short	(.L_24 - .L_23)
	.align		4
.L_23:
        /*0070*/ 	.word	index@(.nv.constant0._Z18b_scan_reduce_cudaPiS_)
        /*0074*/ 	.short	0x0380
        /*0076*/ 	.short	0x0010


	//----- nvinfo : EIATTR_SW_WAR
	.align		4
.L_24:
        /*0078*/ 	.byte	0x04, 0x36
        /*007a*/ 	.short	(.L_26 - .L_25)
.L_25:
        /*007c*/ 	.word	0x00000008
.L_26:


//--------------------- .nv.callgraph             --------------------------
	.section	.nv.callgraph,"",@"SHT_CUDA_CALLGRAPH"
	.align	4
	.sectionentsize	8
	.align		4
        /*0000*/ 	.word	0x00000000
	.align		4
        /*0004*/ 	.word	0xffffffff
	.align		4
        /*0008*/ 	.word	index@(_Z18b_scan_reduce_cudaPiS_)
	.align		4
        /*000c*/ 	.word	index@(vprintf)
	.align		4
        /*0010*/ 	.word	0x00000000
	.align		4
        /*0014*/ 	.word	0xfffffffe
	.align		4
        /*0018*/ 	.word	0x00000000
	.align		4
        /*001c*/ 	.word	0xfffffffd
	.align		4
        /*0020*/ 	.word	0x00000000
	.align		4
        /*0024*/ 	.word	0xfffffffc


//--------------------- .nv.constant4             --------------------------
	.section	.nv.constant4,"a",@progbits
	.align	8
	.align		8
.nv.constant4:
        /*0000*/ 	.dword	vprintf
	.align		8
        /*0008*/ 	.dword	$str
	.align		8
        /*0010*/ 	.dword	$str$1
	.align		8
        /*0018*/ 	.dword	$str$2


//--------------------- .text._Z18b_scan_reduce_cudaPiS_ --------------------------
	.section	.text._Z18b_scan_reduce_cudaPiS_,"ax",@progbits
	.align	128
        .global         _Z18b_scan_reduce_cudaPiS_
        .type           _Z18b_scan_reduce_cudaPiS_,@function
        .size           _Z18b_scan_reduce_cudaPiS_,(.L_x_6 - _Z18b_scan_reduce_cudaPiS_)
        .other          _Z18b_scan_reduce_cudaPiS_,@"STO_CUDA_ENTRY STV_DEFAULT"
_Z18b_scan_reduce_cudaPiS_:
.text._Z18b_scan_reduce_cudaPiS_:
[----:B------:R-:W0:Y:S01]  /*0000*/  LDC R1, c[0x0][0x37c] ;  /* 0x0000df00ff017b82 */ /* 0x000e220000000800 */
[----:B------:R-:W1:Y:S07]  /*0010*/  LDCU UR5, c[0x0][0x2fc] ;  /* 0x00005f80ff0577ac */ /* 0x000e6e0008000800 */
[----:B------:R-:W2:Y:S01]  /*0020*/  LDC R26, c[0x0][0x360] ;  /* 0x0000d800ff1a7b82 */ /* 0x000ea20000000800 */
[----:B------:R-:W3:Y:S01]  /*0030*/  S2R R17, SR_TID.X ;  /* 0x0000000000117919 */ /* 0x000ee20000002100 */
[----:B0-----:R-:W-:Y:S01]  /*0040*/  VIADD R1, R1, 0xfffffff0 ;  /* 0xfffffff001017836 */ /* 0x001fe20000000000 */
[----:B------:R-:W0:Y:S01]  /*0050*/  LDCU UR4, c[0x0][0x2f8] ;  /* 0x00005f00ff0477ac */ /* 0x000e220008000800 */
[----:B------:R-:W-:Y:S01]  /*0060*/  MOV R0, 0x0 ;  /* 0x0000000000007802 */ /* 0x000fe20000000f00 */
[----:B------:R-:W4:Y:S03]  /*0070*/  LDCU.64 UR8, c[0x4][0x8] ;  /* 0x01000100ff0877ac */ /* 0x000f260008000a00 */
[----:B------:R-:W3:Y:S08]  /*0080*/  S2UR UR6, SR_CTAID.X ;  /* 0x00000000000679c3 */ /* 0x000ef00000002500 */
[----:B------:R1:W3:Y:S01]  /*0090*/  LDC.64 R8, c[0x4][R0] ;  /* 0x0100000000087b82 */ /* 0x0002e20000000a00 */
[----:B0-----:R-:W-:Y:S01]  /*00a0*/  IADD3 R23, P0, PT, R1, UR4, RZ ;  /* 0x0000000401177c10 */ /* 0x001fe2000ff1e0ff */
[----:B--2---:R0:W-:Y:S01]  /*00b0*/  STL [R1], R26 ;  /* 0x0000001a01007387 */ /* 0x0041e20000100800 */
[----:B----4-:R-:W-:-:S03]  /*00c0*/  IMAD.U32 R4, RZ, RZ, UR8 ;  /* 0x00000008ff047e24 */ /* 0x010fc6000f8e00ff */
[----:B-1----:R-:W-:Y:S02]  /*00d0*/  IMAD.X R19, RZ, RZ, UR5, P0 ;  /* 0x00000005ff137e24 */ /* 0x002fe400080e06ff */
[----:B------:R-:W-:Y:S02]  /*00e0*/  IMAD.U32 R5, RZ, RZ, UR9 ;  /* 0x00000009ff057e24 */ /* 0x000fe4000f8e00ff */
[----:B------:R-:W-:Y:S02]  /*00f0*/  IMAD.MOV.U32 R6, RZ, RZ, R23 ;  /* 0x000000ffff067224 */ /* 0x000fe400078e0017 */
[----:B---3--:R-:W-:Y:S02]  /*0100*/  IMAD R2, R26, UR6, R17 ;  /* 0x000000061a027c24 */ /* 0x008fe4000f8e0211 */
[----:B0-----:R-:W-:-:S07]  /*0110*/  IMAD.MOV.U32 R7, RZ, RZ, R19 ;  /* 0x000000ffff077224 */ /* 0x001fce00078e0013 */
[----:B------:R-:W-:-:S07]  /*0120*/  LEPC R20, `(.L_x_0) ;  /* 0x000000001014794e */ /* 0x000fce0000000000 */
[----:B------:R-:W-:Y:S05]  /*0130*/  CALL.ABS.NOINC R8 ;  /* 0x0000000008007343 */ /* 0x000fea0003c00000 */
.L_x_0:
[----:B------:R-:W-:-:S13]  /*0140*/  ISETP.GE.U32.AND P0, PT, R26, 0x4, PT ;  /* 0x000000041a00780c */ /* 0x000fda0003f06070 */
[----:B------:R-:W-:Y:S05]  /*0150*/  @!P0 EXIT ;  /* 0x000000000000894d */ /* 0x000fea0003800000 */
[----:B------:R-:W0:Y:S01]  /*0160*/  LDC.64 R32, c[0x0][0x380] ;  /* 0x0000e000ff207b82 */ /* 0x000e220000000a00 */
[----:B------:R-:W-:Y:S01]  /*0170*/  HFMA2 R25, -RZ, RZ, 0, 5.9604644775390625e-08 ;  /* 0x00000001ff197431 */ /* 0x000fe200000001ff */
[----:B------:R-:W-:Y:S01]  /*0180*/  SHF.R.U32.HI R26, RZ, 0x1, R26 ;  /* 0x00000001ff1a7819 */ /* 0x000fe2000001161a */
[----:B------:R-:W-:Y:S01]  /*0190*/  IMAD.MOV.U32 R22, RZ, RZ, 0x2 ;  /* 0x00000002ff167424 */ /* 0x000fe200078e00ff */
[----:B------:R-:W-:-:S04]  /*01a0*/  IADD3 R24, PT, PT, -R17, 0x7, RZ ;  /* 0x0000000711187810 */ /* 0x000fc80007ffe1ff */
[----:B------:R-:W1:Y:S01]  /*01b0*/  LDC.64 R30, c[0x0][0x358] ;  /* 0x0000d600ff1e7b82 */ /* 0x000e620000000a00 */
[----:B0-----:R-:W-:-:S07]  /*01c0*/  IMAD.WIDE.U32 R32, R2, 0x4, R32 ;  /* 0x0000000402207825 */ /* 0x001fce00078e0020 */
.L_x_4:
[----:B------:R-:W-:Y:S01]  /*01d0*/  IMAD.MOV.U32 R16, RZ, RZ, 0x7 ;  /* 0x00000007ff107424 */ /* 0x000fe200078e00ff */
[----:B------:R-:W-:Y:S01]  /*01e0*/  MOV R18, 0x0 ;  /* 0x0000000000127802 */ /* 0x000fe20000000f00 */
[----:B0-----:R0:W-:Y:S01]  /*01f0*/  STL [R1+0x8], R22 ;  /* 0x0000081601007387 */ /* 0x0011e20000100800 */
[----:B------:R-:W2:Y:S01]  /*0200*/  LDCU.64 UR4, c[0x4][0x10] ;  /* 0x01000200ff0477ac */ /* 0x000ea20008000a00 */
[----:B------:R-:W-:Y:S01]  /*0210*/  IMAD.MOV.U32 R6, RZ, RZ, R23 ;  /* 0x000000ffff067224 */ /* 0x000fe200078e0017 */
[----:B------:R0:W3:Y:S01]  /*0220*/  LDC.64 R8, c[0x4][R18] ;  /* 0x0100000012087b82 */ /* 0x0000e20000000a00 */
[----:B------:R0:W-:Y:S01]  /*0230*/  STL.64 [R1], R16 ;  /* 0x0000001001007387 */ /* 0x0001e20000100a00 */
[----:B------:R-:W-:Y:S02]  /*0240*/  IMAD.MOV.U32 R7, RZ, RZ, R19 ;  /* 0x000000ffff077224 */ /* 0x000fe400078e0013 */
[----:B--2---:R-:W-:Y:S02]  /*0250*/  IMAD.U32 R4, RZ, RZ, UR4 ;  /* 0x00000004ff047e24 */ /* 0x004fe4000f8e00ff */
[----:B0-----:R-:W-:-:S07]  /*0260*/  IMAD.U32 R5, RZ, RZ, UR5 ;  /* 0x00000005ff057e24 */ /* 0x001fce000f8e00ff */
[----:B------:R-:W-:-:S07]  /*0270*/  LEPC R20, `(.L_x_1) ;  /* 0x000000001014794e */ /* 0x000fce0000000000 */
[----:B-1-3--:R-:W-:Y:S05]  /*0280*/  CALL.ABS.NOINC R8 ;  /* 0x0000000008007343 */ /* 0x00afea0003c00000 */
.L_x_1:
[----:B------:R-:W-:Y:S02]  /*0290*/  IADD3 R3, PT, PT, R22, -0x1, RZ ;  /* 0xffffffff16037810 */ /* 0x000fe40007ffe0ff */
[C---:B------:R-:W-:Y:S02]  /*02a0*/  ISETP.GE.AND P1, PT, R2.reuse, R25, PT ;  /* 0x000000190200720c */ /* 0x040fe40003f26270 */
[----:B------:R-:W-:Y:S02]  /*02b0*/  LOP3.LUT P0, RZ, R3, R24, RZ, 0xc0, !PT ;  /* 0x0000001803ff7212 */ /* 0x000fe4000780c0ff */
[----:B------:R-:W-:-:S04]  /*02c0*/  ISETP.GT.OR P1, PT, R2, 0x7, !P1 ;  /* 0x000000070200780c */ /* 0x000fc80004f24670 */
[----:B------:R-:W-:-:S13]  /*02d0*/  PLOP3.LUT P0, PT, P1, P0, PT, 0xf8, 0x8f ;  /* 0x00000000008f781c */ /* 0x000fda0000f01f70 */
[----:B------:R-:W-:Y:S05]  /*02e0*/  @P0 BRA `(.L_x_2) ;  /* 0x00000000006c0947 */ /* 0x000fea0003800000 */
[----:B------:R-:W0:Y:S01]  /*02f0*/  LDC.64 R28, c[0x0][0x380] ;  /* 0x0000e000ff1c7b82 */ /* 0x000e220000000a00 */
[----:B------:R-:W-:Y:S01]  /*0300*/  R2UR UR4, R30 ;  /* 0x000000001e0472ca */ /* 0x000fe200000e0000 */
[----:B------:R-:W-:Y:S01]  /*0310*/  IMAD.IADD R3, R2, 0x1, -R25 ;  /* 0x0000000102037824 */ /* 0x000fe200078e0a19 */
[C---:B------:R-:W-:Y:S02]  /*0320*/  R2UR UR5, R31.reuse ;  /* 0x000000001f0572ca */ /* 0x040fe400000e0000 */
[----:B------:R-:W-:Y:S02]  /*0330*/  R2UR UR6, R30 ;  /* 0x000000001e0672ca */ /* 0x000fe400000e0000 */
[----:B------:R-:W-:Y:S01]  /*0340*/  R2UR UR7, R31 ;  /* 0x000000001f0772ca */ /* 0x000fe200000e0000 */
[----:B0-----:R-:W-:-:S08]  /*0350*/  IMAD.WIDE R28, R3, 0x4, R28 ;  /* 0x00000004031c7825 */ /* 0x001fd000078e021c */
[----:B------:R-:W2:Y:S01]  /*0360*/  LDG.E R3, desc[UR4][R32.64] ;  /* 0x0000000420037981 */ /* 0x000ea2000c1e1900 */
[----:B------:R0:W1:Y:S01]  /*0370*/  LDC.64 R8, c[0x4][R18] ;  /* 0x0100000012087b82 */ /* 0x0000620000000a00 */
[----:B------:R-:W3:Y:S02]  /*0380*/  LDCU.64 UR4, c[0x4][0x18] ;  /* 0x01000300ff0477ac */ /* 0x000ee40008000a00 */
[----:B------:R-:W2:Y:S01]  /*0390*/  LDG.E R0, desc[UR6][R28.64] ;  /* 0x000000061c007981 */ /* 0x000ea2000c1e1900 */
[----:B------:R-:W-:Y:S01]  /*03a0*/  IMAD.MOV.U32 R6, RZ, RZ, R23 ;  /* 0x000000ffff067224 */ /* 0x000fe200078e0017 */
[----:B------:R-:W-:Y:S01]  /*03b0*/  MOV R7, R19 ;  /* 0x0000001300077202 */ /* 0x000fe20000000f00 */
[----:B---3--:R-:W-:Y:S02]  /*03c0*/  IMAD.U32 R4, RZ, RZ, UR4 ;  /* 0x00000004ff047e24 */ /* 0x008fe4000f8e00ff */
[----:B------:R-:W-:Y:S02]  /*03d0*/  IMAD.U32 R5, RZ, RZ, UR5 ;  /* 0x00000005ff057e24 */ /* 0x000fe4000f8e00ff */
[----:B--2---:R-:W-:-:S05]  /*03e0*/  IMAD.IADD R3, R3, 0x1, R0 ;  /* 0x0000000103037824 */ /* 0x004fca00078e0200 */
[----:B-1----:R0:W-:Y:S02]  /*03f0*/  STL.64 [R1], R2 ;  /* 0x0000000201007387 */ /* 0x0021e40000100a00 */
[----:B------:R-:W-:-:S07]  /*0400*/  LEPC R20, `(.L_x_3) ;  /* 0x000000001014794e */ /* 0x000fce0000000000 */
[----:B0-----:R-:W-:Y:S05]  /*0410*/  CALL.ABS.NOINC R8 ;  /* 0x0000000008007343 */ /* 0x001fea0003c00000 */
.L_x_3:
[C---:B------:R-:W-:Y:S02]  /*0420*/  R2UR UR6, R30.reuse ;  /* 0x000000001e0672ca */ /* 0x040fe400000e0000 */
[C---:B------:R-:W-:Y:S02]  /*0430*/  R2UR UR7, R31.reuse ;  /* 0x000000001f0772ca */ /* 0x040fe400000e0000 */
[----:B------:R-:W-:Y:S02]  /*0440*/  R2UR UR4, R30 ;  /* 0x000000001e0472ca */ /* 0x000fe400000e0000 */
[----:B------:R-:W-:-:S09]  /*0450*/  R2UR UR5, R31 ;  /* 0x000000001f0572ca */ /* 0x000fd200000e0000 */
[----:B------:R-:W2:Y:S04]  /*0460*/  LDG.E R29, desc[UR6][R28.64] ;  /* 0x000000061c1d7981 */ /* 0x000ea8000c1e1900 */
[----:B------:R-:W2:Y:S02]  /*0470*/  LDG.E R0, desc[UR4][R32.64] ;  /* 0x0000000420007981 */ /* 0x000ea4000c1e1900 */
[----:B--2---:R-:W-:-:S05]  /*0480*/  IMAD.IADD R3, R0, 0x1, R29 ;  /* 0x0000000100037824 */ /* 0x004fca00078e021d */
[----:B------:R0:W-:Y:S02]  /*0490*/  STG.E desc[UR4][R32.64], R3 ;  /* 0x0000000320007986 */ /* 0x0001e4000c101904 */
.L_x_2:
[----:B------:R-:W-:Y:S01]  /*04a0*/  IMAD.SHL.U32 R25, R25, 0x2, RZ ;  /* 0x0000000219197824 */ /* 0x000fe200078e00ff */
[----:B------:R-:W-:Y:S05]  /*04b0*/  WARPSYNC.ALL ;  /* 0x0000000000007948 */ /* 0x000fea0003800000 */
[----:B------:R-:W-:Y:S01]  /*04c0*/  BAR.SYNC.DEFER_BLOCKING 0x0 ;  /* 0x0000000000007b1d */ /* 0x000fe20000010000 */
[----:B------:R-:W-:Y:S01]  /*04d0*/  ISETP.GE.U32.AND P0, PT, R25, R26, PT ;  /* 0x0000001a1900720c */ /* 0x000fe20003f06070 */
[----:B------:R-:W-:-:S12]  /*04e0*/  IMAD.SHL.U32 R22, R22, 0x2, RZ ;  /* 0x0000000216167824 */ /* 0x000fd800078e00ff */
[----:B------:R-:W-:Y:S05]  /*04f0*/  @!P0 BRA `(.L_x_4) ;  /* 0xfffffffc00348947 */ /* 0x000fea000383ffff */
[----:B------:R-:W-:Y:S05]  /*0500*/  EXIT ;  /* 0x000000000000794d */ /* 0x000fea0003800000 */
.L_x_5:
[----:B------:R-:W-:-:S00]  /*0510*/  BRA `(.L_x_5) ;  /* 0xfffffffc00fc7947 */ /* 0x000fc0000383ffff */
[----:B------:R-:W-:-:S00]  /*0520*/  NOP ;  /* 0x0000000000007918 */ /* 0x000fc00000000000 */
        /* <DEDUP_REMOVED lines=13> */
.L_x_6:


//--------------------- .nv.global.init           --------------------------
	.section	.nv.global.init,"aw",@progbits
.nv.global.init:
	.type		$str,@object
	.size		$str,($str$2 - $str)
$str:
        /*0000*/ 	.byte	0x73, 0x69, 0x7a, 0x65, 0x20, 0x3d, 0x20, 0x25, 0x75, 0x0a, 0x00
	.type		$str$2,@object
	.size		$str$2,($str$1 - $str$2)
$str$2:
        /*000b*/ 	.byte	0x48, 0x45, 0x52, 0x45, 0x20, 0x3a, 0x20, 0x76, 0x61, 0x6c, 0x75, 0x65, 0x73, 0x5b, 0x25, 0x64
        /*001b*/ 	.byte	0x5d, 0x20, 0x3d, 0x20, 0x25, 0x64, 0x0a, 0x00
	.type		$str$1,@object
	.size		$str$1,(.L_1 - $str$1)
$str$1:
        /*0023*/ 	.byte	0x4e, 0x42, 0x20, 0x25, 0x64, 0x20, 0x09, 0x20, 0x74, 0x69, 0x64, 0x20, 0x3d, 0x20, 0x25, 0x64
        /*0033*/ 	.byte	0x20, 0x09, 0x20, 0x6e, 0x65, 0x78, 0x74, 0x5f, 0x74, 0x68, 0x20, 0x3d, 0x20, 0x25, 0x64, 0x0a
        /*0043*/ 	.byte	0x00
.L_1:


//--------------------- .nv.shared.reserved.0     --------------------------
	.section	.nv.shared.reserved.0,"aw",@nobits
	.weak		__nv_reservedSMEM_offset_0_alias
	.size		__nv_reservedSMEM_offset_0_alias, 0, 64
	.other		__nv_reservedSMEM_offset_0_alias,@"STO_CUDA_RESERVED_SHARED STV_DEFAULT"
__nv_reservedSMEM_offset_0_alias:
	.zero		0
	.zero		64


//--------------------- .nv.constant0._Z18b_scan_reduce_cudaPiS_ --------------------------
	.section	.nv.constant0._Z18b_scan_reduce_cudaPiS_,"a",@progbits
	.sectionflags	@""
	.align	4
.nv.constant0._Z18b_scan_reduce_cudaPiS_:
	.zero		912


//--------------------- SYMBOLS --------------------------

	.type		.nv.reservedSmem.offset0,@object
	.size		.nv.reservedSmem.offset0,0x4
	.type		vprintf,@function
